//
// Generated by NVIDIA NVVM Compiler
//
// Compiler Build ID: CL-36424714
// Cuda compilation tools, release 13.0, V13.0.88
// Based on NVVM 20.0.0
//

.version 9.0
.target sm_100
.address_size 64

	// .globl	_Z18cudaNaiveSumKernelPfiS_

.visible .entry _Z18cudaNaiveSumKernelPfiS_(
	.param .u64 .ptr .align 1 _Z18cudaNaiveSumKernelPfiS__param_0,
	.param .u32 _Z18cudaNaiveSumKernelPfiS__param_1,
	.param .u64 .ptr .align 1 _Z18cudaNaiveSumKernelPfiS__param_2
)
{
	.reg .pred 	%p<6>;
	.reg .b32 	%r<16>;
	.reg .b32 	%f<6>;
	.reg .b64 	%rd<9>;

	ld.param.u64 	%rd4, [_Z18cudaNaiveSumKernelPfiS__param_0];
	ld.param.u32 	%r7, [_Z18cudaNaiveSumKernelPfiS__param_1];
	ld.param.u64 	%rd3, [_Z18cudaNaiveSumKernelPfiS__param_2];
	cvta.to.global.u64 	%rd1, %rd4;
	mov.u32 	%r1, %tid.x;
	shl.b32 	%r9, %r1, 1;
	mov.u32 	%r10, %ctaid.x;
	mov.u32 	%r2, %ntid.x;
	mul.lo.s32 	%r11, %r10, %r2;
	shl.b32 	%r12, %r11, 1;
	add.s32 	%r3, %r12, %r9;
	mul.wide.u32 	%rd5, %r3, 4;
	add.s64 	%rd2, %rd1, %rd5;
	mov.b32 	%r15, 1;
$L__BB0_1:
	add.s32 	%r13, %r15, -1;
	and.b32  	%r14, %r13, %r1;
	setp.ne.s32 	%p1, %r14, 0;
	add.s32 	%r5, %r15, %r3;
	setp.ge.u32 	%p2, %r5, %r7;
	or.pred  	%p3, %p1, %p2;
	@%p3 bra 	$L__BB0_3;
	mul.wide.u32 	%rd6, %r5, 4;
	add.s64 	%rd7, %rd1, %rd6;
	ld.global.f32 	%f1, [%rd7];
	ld.global.f32 	%f2, [%rd2];
	add.f32 	%f3, %f1, %f2;
	st.global.f32 	[%rd2], %f3;
$L__BB0_3:
	bar.sync 	0;
	shl.b32 	%r15, %r15, 1;
	setp.le.u32 	%p4, %r15, %r2;
	@%p4 bra 	$L__BB0_1;
	setp.ne.s32 	%p5, %r1, 0;
	@%p5 bra 	$L__BB0_6;
	ld.global.f32 	%f4, [%rd2];
	cvta.to.global.u64 	%rd8, %rd3;
	atom.global.add.f32 	%f5, [%rd8], %f4;
$L__BB0_6:
	ret;

}
	// .globl	_Z24cudaContinguousSumKernelPfiS_
.visible .entry _Z24cudaContinguousSumKernelPfiS_(
	.param .u64 .ptr .align 1 _Z24cudaContinguousSumKernelPfiS__param_0,
	.param .u32 _Z24cudaContinguousSumKernelPfiS__param_1,
	.param .u64 .ptr .align 1 _Z24cudaContinguousSumKernelPfiS__param_2
)
{
	.reg .pred 	%p<6>;
	.reg .b32 	%r<12>;
	.reg .b32 	%f<6>;
	.reg .b64 	%rd<9>;

	ld.param.u64 	%rd4, [_Z24cudaContinguousSumKernelPfiS__param_0];
	ld.param.u32 	%r7, [_Z24cudaContinguousSumKernelPfiS__param_1];
	ld.param.u64 	%rd3, [_Z24cudaContinguousSumKernelPfiS__param_2];
	cvta.to.global.u64 	%rd1, %rd4;
	mov.u32 	%r1, %tid.x;
	mov.u32 	%r8, %ctaid.x;
	mov.u32 	%r11, %ntid.x;
	mul.lo.s32 	%r9, %r8, %r11;
	shl.b32 	%r10, %r9, 1;
	add.s32 	%r3, %r10, %r1;
	mul.wide.u32 	%rd5, %r3, 4;
	add.s64 	%rd2, %rd1, %rd5;
$L__BB1_1:
	setp.ge.u32 	%p1, %r1, %r11;
	add.s32 	%r5, %r11, %r3;
	setp.ge.u32 	%p2, %r5, %r7;
	or.pred  	%p3, %p1, %p2;
	@%p3 bra 	$L__BB1_3;
	mul.wide.u32 	%rd6, %r5, 4;
	add.s64 	%rd7, %rd1, %rd6;
	ld.global.f32 	%f1, [%rd7];
	ld.global.f32 	%f2, [%rd2];
	add.f32 	%f3, %f1, %f2;
	st.global.f32 	[%rd2], %f3;
$L__BB1_3:
	bar.sync 	0;
	shr.u32 	%r6, %r11, 1;
	setp.gt.u32 	%p4, %r11, 1;
	mov.u32 	%r11, %r6;
	@%p4 bra 	$L__BB1_1;
	setp.ne.s32 	%p5, %r1, 0;
	@%p5 bra 	$L__BB1_6;
	ld.global.f32 	%f4, [%rd2];
	cvta.to.global.u64 	%rd8, %rd3;
	atom.global.add.f32 	%f5, [%rd8], %f4;
$L__BB1_6:
	ret;

}


// ===== COMPILED SASS (sm_100) =====

	.target	sm_100

	.elftype	@"ET_EXEC"


//--------------------- .note.nv.tkinfo           --------------------------
	.section	.note.nv.tkinfo,"",@"SHT_NOTE"
	.sectionflags	@"SHF_NOTE_NV_TKINFO"
	.tkinfo
        /*0018*/ 	.word	0x00000002
        /*0030*/ 	.string	""
        /*0030*/ 	.string	"ptxas"
        /*0030*/ 	.string	"Cuda compilation tools, release 13.0, V13.0.88"
        /*0030*/ 	.string	"Build cuda_13.0.r13.0/compiler.36424714_0"
        /*0030*/ 	.string	"-arch sm_100 -m 64 "



//--------------------- .note.nv.cuinfo           --------------------------
	.section	.note.nv.cuinfo,"",@"SHT_NOTE"
	.sectionflags	@"SHF_NOTE_NV_CUINFO"
        /*0018*/ 	.short	0x0002
        /*001a*/ 	.short	0x0064
        /*001c*/ 	.short	0x0082
	.zero		2


//--------------------- .nv.info                  --------------------------
	.section	.nv.info,"",@"SHT_CUDA_INFO"
	.align	4


	//----- nvinfo : EIATTR_REGCOUNT
	.align		4
        /*0000*/ 	.byte	0x04, 0x2f
        /*0002*/ 	.short	(.L_1 - .L_0)
	.align		4
.L_0:
        /*0004*/ 	.word	index@(_Z18cudaNaiveSumKernelPfiS_)
        /*0008*/ 	.word	0x00000010


	//----- nvinfo : EIATTR_FRAME_SIZE
	.align		4
.L_1:
        /*000c*/ 	.byte	0x04, 0x11
        /*000e*/ 	.short	(.L_3 - .L_2)
	.align		4
.L_2:
        /*0010*/ 	.word	index@(_Z18cudaNaiveSumKernelPfiS_)
        /*0014*/ 	.word	0x00000000


	//----- nvinfo : EIATTR_REGCOUNT
	.align		4
.L_3:
        /*0018*/ 	.byte	0x04, 0x2f
        /*001a*/ 	.short	(.L_5 - .L_4)
	.align		4
.L_4:
        /*001c*/ 	.word	index@(_Z24cudaContinguousSumKernelPfiS_)
        /*0020*/ 	.word	0x00000010


	//----- nvinfo : EIATTR_FRAME_SIZE
	.align		4
.L_5:
        /*0024*/ 	.byte	0x04, 0x11
        /*0026*/ 	.short	(.L_7 - .L_6)
	.align		4
.L_6:
        /*0028*/ 	.word	index@(_Z24cudaContinguousSumKernelPfiS_)
        /*002c*/ 	.word	0x00000000


	//----- nvinfo : EIATTR_MIN_STACK_SIZE
	.align		4
.L_7:
        /*0030*/ 	.byte	0x04, 0x12
        /*0032*/ 	.short	(.L_9 - .L_8)
	.align		4
.L_8:
        /*0034*/ 	.word	index@(_Z24cudaContinguousSumKernelPfiS_)
        /*0038*/ 	.word	0x00000000


	//----- nvinfo : EIATTR_MIN_STACK_SIZE
	.align		4
.L_9:
        /*003c*/ 	.byte	0x04, 0x12
        /*003e*/ 	.short	(.L_11 - .L_10)
	.align		4
.L_10:
        /*0040*/ 	.word	index@(_Z18cudaNaiveSumKernelPfiS_)
        /*0044*/ 	.word	0x00000000
.L_11:


//--------------------- .nv.compat                --------------------------
	.section	.nv.compat,"",@"SHT_CUDA_COMPAT_INFO"
	.align	4
        /*0000*/ 	.byte	0x02, 0x09, 0x00, 0x00, 0x02, 0x02, 0x01, 0x00, 0x02, 0x05, 0x05, 0x00, 0x03, 0x07, 0x01, 0x01
        /*0010*/ 	.byte	0x02, 0x03, 0x00, 0x00, 0x02, 0x06, 0x01, 0x00, 0x04, 0x0b, 0x08, 0x00, 0x09, 0x00, 0x00, 0x00
        /*0020*/ 	.byte	0x00, 0x00, 0x00, 0x00


//--------------------- .nv.info._Z24cudaContinguousSumKernelPfiS_ --------------------------
	.section	.nv.info._Z24cudaContinguousSumKernelPfiS_,"",@"SHT_CUDA_INFO"
	.sectionflags	@""
	.align	4


	//----- nvinfo : EIATTR_CUDA_API_VERSION
	.align		4
        /*0000*/ 	.byte	0x04, 0x37
        /*0002*/ 	.short	(.L_13 - .L_12)
.L_12:
        /*0004*/ 	.word	0x00000082


	//----- nvinfo : EIATTR_KPARAM_INFO
	.align		4
.L_13:
        /*0008*/ 	.byte	0x04, 0x17
        /*000a*/ 	.short	(.L_15 - .L_14)
.L_14:
        /*000c*/ 	.word	0x00000000
        /*0010*/ 	.short	0x0002
        /*0012*/ 	.short	0x0010
        /*0014*/ 	.byte	0x00, 0xf5, 0x21, 0x00


	//----- nvinfo : EIATTR_KPARAM_INFO
	.align		4
.L_15:
        /*0018*/ 	.byte	0x04, 0x17
        /*001a*/ 	.short	(.L_17 - .L_16)
.L_16:
        /*001c*/ 	.word	0x00000000
        /*0020*/ 	.short	0x0001
        /*0022*/ 	.short	0x0008
        /*0024*/ 	.byte	0x00, 0xf0, 0x11, 0x00


	//----- nvinfo : EIATTR_KPARAM_INFO
	.align		4
.L_17:
        /*0028*/ 	.byte	0x04, 0x17
        /*002a*/ 	.short	(.L_19 - .L_18)
.L_18:
        /*002c*/ 	.word	0x00000000
        /*0030*/ 	.short	0x0000
        /*0032*/ 	.short	0x0000
        /*0034*/ 	.byte	0x00, 0xf5, 0x21, 0x00


	//----- nvinfo : EIATTR_SPARSE_MMA_MASK
	.align		4
.L_19:
        /*0038*/ 	.byte	0x03, 0x50
        /*003a*/ 	.short	0x0000


	//----- nvinfo : EIATTR_MAXREG_COUNT
	.align		4
        /*003c*/ 	.byte	0x03, 0x1b
        /*003e*/ 	.short	0x00ff


	//----- nvinfo : EIATTR_NUM_BARRIERS
	.align		4
        /*0040*/ 	.byte	0x02, 0x4c
        /*0042*/ 	.byte	0x01
	.zero		1


	//----- nvinfo : EIATTR_MERCURY_ISA_VERSION
	.align		4
        /*0044*/ 	.byte	0x03, 0x5f
        /*0046*/ 	.short	0x0101


	//----- nvinfo : EIATTR_VRC_CTA_INIT_COUNT
	.align		4
        /*0048*/ 	.byte	0x02, 0x4a
	.zero		1
	.zero		1


	//----- nvinfo : EIATTR_EXIT_INSTR_OFFSETS
	.align		4
        /*004c*/ 	.byte	0x04, 0x1c
        /*004e*/ 	.short	(.L_21 - .L_20)


	//   ....[0]....
.L_20:
        /*0050*/ 	.word	0x000001b0


	//   ....[1]....
        /*0054*/ 	.word	0x000001f0


	//----- nvinfo : EIATTR_CRS_STACK_SIZE
	.align		4
.L_21:
        /*0058*/ 	.byte	0x04, 0x1e
        /*005a*/ 	.short	(.L_23 - .L_22)
.L_22:
        /*005c*/ 	.word	0x00000000


	//----- nvinfo : EIATTR_CBANK_PARAM_SIZE
	.align		4
.L_23:
        /*0060*/ 	.byte	0x03, 0x19
        /*0062*/ 	.short	0x0018


	//----- nvinfo : EIATTR_PARAM_CBANK
	.align		4
        /*0064*/ 	.byte	0x04, 0x0a
        /*0066*/ 	.short	(.L_25 - .L_24)
	.align		4
.L_24:
        /*0068*/ 	.word	index@(.nv.constant0._Z24cudaContinguousSumKernelPfiS_)
        /*006c*/ 	.short	0x0380
        /*006e*/ 	.short	0x0018


	//----- nvinfo : EIATTR_SW_WAR
	.align		4
.L_25:
        /*0070*/ 	.byte	0x04, 0x36
        /*0072*/ 	.short	(.L_27 - .L_26)
.L_26:
        /*0074*/ 	.word	0x00000008
.L_27:


//--------------------- .nv.info._Z18cudaNaiveSumKernelPfiS_ --------------------------
	.section	.nv.info._Z18cudaNaiveSumKernelPfiS_,"",@"SHT_CUDA_INFO"
	.sectionflags	@""
	.align	4


	//----- nvinfo : EIATTR_CUDA_API_VERSION
	.align		4
        /*0000*/ 	.byte	0x04, 0x37
        /*0002*/ 	.short	(.L_29 - .L_28)
.L_28:
        /*0004*/ 	.word	0x00000082


	//----- nvinfo : EIATTR_KPARAM_INFO
	.align		4
.L_29:
        /*0008*/ 	.byte	0x04, 0x17
        /*000a*/ 	.short	(.L_31 - .L_30)
.L_30:
        /*000c*/ 	.word	0x00000000
        /*0010*/ 	.short	0x0002
        /*0012*/ 	.short	0x0010
        /*0014*/ 	.byte	0x00, 0xf5, 0x21, 0x00


	//----- nvinfo : EIATTR_KPARAM_INFO
	.align		4
.L_31:
        /*0018*/ 	.byte	0x04, 0x17
        /*001a*/ 	.short	(.L_33 - .L_32)
.L_32:
        /*001c*/ 	.word	0x00000000
        /*0020*/ 	.short	0x0001
        /*0022*/ 	.short	0x0008
        /*0024*/ 	.byte	0x00, 0xf0, 0x11, 0x00


	//----- nvinfo : EIATTR_KPARAM_INFO
	.align		4
.L_33:
        /*0028*/ 	.byte	0x04, 0x17
        /*002a*/ 	.short	(.L_35 - .L_34)
.L_34:
        /*002c*/ 	.word	0x00000000
        /*0030*/ 	.short	0x0000
        /*0032*/ 	.short	0x0000
        /*0034*/ 	.byte	0x00, 0xf5, 0x21, 0x00


	//----- nvinfo : EIATTR_SPARSE_MMA_MASK
	.align		4
.L_35:
        /*0038*/ 	.byte	0x03, 0x50
        /*003a*/ 	.short	0x0000


	//----- nvinfo : EIATTR_MAXREG_COUNT
	.align		4
        /*003c*/ 	.byte	0x03, 0x1b
        /*003e*/ 	.short	0x00ff


	//----- nvinfo : EIATTR_NUM_BARRIERS
	.align		4
        /*0040*/ 	.byte	0x02, 0x4c
        /*0042*/ 	.byte	0x01
	.zero		1


	//----- nvinfo : EIATTR_MERCURY_ISA_VERSION
	.align		4
        /*0044*/ 	.byte	0x03, 0x5f
        /*0046*/ 	.short	0x0101


	//----- nvinfo : EIATTR_VRC_CTA_INIT_COUNT
	.align		4
        /*0048*/ 	.byte	0x02, 0x4a
	.zero		1
	.zero		1


	//----- nvinfo : EIATTR_EXIT_INSTR_OFFSETS
	.align		4
        /*004c*/ 	.byte	0x04, 0x1c
        /*004e*/ 	.short	(.L_37 - .L_36)


	//   ....[0]....
.L_36:
        /*0050*/ 	.word	0x000001d0


	//   ....[1]....
        /*0054*/ 	.word	0x00000210


	//----- nvinfo : EIATTR_CRS_STACK_SIZE
	.align		4
.L_37:
        /*0058*/ 	.byte	0x04, 0x1e
        /*005a*/ 	.short	(.L_39 - .L_38)
.L_38:
        /*005c*/ 	.word	0x00000000


	//----- nvinfo : EIATTR_CBANK_PARAM_SIZE
	.align		4
.L_39:
        /*0060*/ 	.byte	0x03, 0x19
        /*0062*/ 	.short	0x0018


	//----- nvinfo : EIATTR_PARAM_CBANK
	.align		4
        /*0064*/ 	.byte	0x04, 0x0a
        /*0066*/ 	.short	(.L_41 - .L_40)
	.align		4
.L_40:
        /*0068*/ 	.word	index@(.nv.constant0._Z18cudaNaiveSumKernelPfiS_)
        /*006c*/ 	.short	0x0380
        /*006e*/ 	.short	0x0018


	//----- nvinfo : EIATTR_SW_WAR
	.align		4
.L_41:
        /*0070*/ 	.byte	0x04, 0x36
        /*0072*/ 	.short	(.L_43 - .L_42)
.L_42:
        /*0074*/ 	.word	0x00000008
.L_43:


//--------------------- .nv.callgraph             --------------------------
	.section	.nv.callgraph,"",@"SHT_CUDA_CALLGRAPH"
	.align	4
	.sectionentsize	8
	.align		4
        /*0000*/ 	.word	0x00000000
	.align		4
        /*0004*/ 	.word	0xffffffff
	.align		4
        /*0008*/ 	.word	0x00000000
	.align		4
        /*000c*/ 	.word	0xfffffffe
	.align		4
        /*0010*/ 	.word	0x00000000
	.align		4
        /*0014*/ 	.word	0xfffffffd
	.align		4
        /*0018*/ 	.word	0x00000000
	.align		4
        /*001c*/ 	.word	0xfffffffc


//--------------------- .text._Z24cudaContinguousSumKernelPfiS_ --------------------------
	.section	.text._Z24cudaContinguousSumKernelPfiS_,"ax",@progbits
	.align	128
        .global         _Z24cudaContinguousSumKernelPfiS_
        .type           _Z24cudaContinguousSumKernelPfiS_,@function
        .size           _Z24cudaContinguousSumKernelPfiS_,(.L_x_8 - _Z24cudaContinguousSumKernelPfiS_)
        .other          _Z24cudaContinguousSumKernelPfiS_,@"STO_CUDA_ENTRY STV_DEFAULT"
_Z24cudaContinguousSumKernelPfiS_:
.text._Z24cudaContinguousSumKernelPfiS_:
[----:B------:R-:W-:Y:S01]  /*0000*/  LDC R1, c[0x0][0x37c] ;  /* 0x0000df00ff017b82 */ /* 0x000fe20000000800 */
[----:B------:R-:W0:Y:S07]  /*0010*/  S2R R13, SR_TID.X ;  /* 0x00000000000d7919 */ /* 0x000e2e0000002100 */
[----:B------:R-:W1:Y:S01]  /*0020*/  S2UR UR6, SR_CTAID.X ;  /* 0x00000000000679c3 */ /* 0x000e620000002500 */
[----:B------:R-:W2:Y:S01]  /*0030*/  LDCU.64 UR4, c[0x0][0x358] ;  /* 0x00006b00ff0477ac */ /* 0x000ea20008000a00 */
[----:B------:R-:W3:Y:S06]  /*0040*/  LDCU UR7, c[0x0][0x388] ;  /* 0x00007100ff0777ac */ /* 0x000eec0008000800 */
[----:B------:R-:W1:Y:S08]  /*0050*/  LDC R8, c[0x0][0x360] ;  /* 0x0000d800ff087b82 */ /* 0x000e700000000800 */
[----:B------:R-:W4:Y:S08]  /*0060*/  LDC.64 R2, c[0x0][0x380] ;  /* 0x0000e000ff027b82 */ /* 0x000f300000000a00 */
[----:B------:R-:W2:Y:S01]  /*0070*/  LDC.64 R6, c[0x0][0x380] ;  /* 0x0000e000ff067b82 */ /* 0x000ea20000000a00 */
[----:B-1----:R-:W-:-:S04]  /*0080*/  IMAD R0, R8, UR6, RZ ;  /* 0x0000000608007c24 */ /* 0x002fc8000f8e02ff */
[----:B0-----:R-:W-:-:S04]  /*0090*/  IMAD R9, R0, 0x2, R13 ;  /* 0x0000000200097824 */ /* 0x001fc800078e020d */
[----:B---34-:R-:W-:-:S07]  /*00a0*/  IMAD.WIDE.U32 R2, R9, 0x4, R2 ;  /* 0x0000000409027825 */ /* 0x018fce00078e0002 */
.L_x_2:
[----:B------:R-:W-:Y:S01]  /*00b0*/  IADD3 R5, PT, PT, R9, R8, RZ ;  /* 0x0000000809057210 */ /* 0x000fe20007ffe0ff */
[----:B------:R-:W-:Y:S03]  /*00c0*/  BSSY.RECONVERGENT B0, `(.L_x_0) ;  /* 0x0000009000007945 */ /* 0x000fe60003800200 */
[----:B------:R-:W-:-:S04]  /*00d0*/  ISETP.GE.U32.AND P0, PT, R5, UR7, PT ;  /* 0x0000000705007c0c */ /* 0x000fc8000bf06070 */
[----:B------:R-:W-:-:S13]  /*00e0*/  ISETP.GE.U32.OR P0, PT, R13, R8, P0 ;  /* 0x000000080d00720c */ /* 0x000fda0000706470 */
[----:B0-----:R-:W-:Y:S05]  /*00f0*/  @P0 BRA `(.L_x_1) ;  /* 0x0000000000140947 */ /* 0x001fea0003800000 */
[----:B--2---:R-:W-:Y:S01]  /*0100*/  IMAD.WIDE.U32 R4, R5, 0x4, R6 ;  /* 0x0000000405047825 */ /* 0x004fe200078e0006 */
[----:B------:R-:W2:Y:S05]  /*0110*/  LDG.E R11, desc[UR4][R2.64] ;  /* 0x00000004020b7981 */ /* 0x000eaa000c1e1900 */
[----:B------:R-:W2:Y:S02]  /*0120*/  LDG.E R4, desc[UR4][R4.64] ;  /* 0x0000000404047981 */ /* 0x000ea4000c1e1900 */
[----:B--2---:R-:W-:-:S05]  /*0130*/  FADD R11, R4, R11 ;  /* 0x0000000b040b7221 */ /* 0x004fca0000000000 */
[----:B------:R0:W-:Y:S02]  /*0140*/  STG.E desc[UR4][R2.64], R11 ;  /* 0x0000000b02007986 */ /* 0x0001e4000c101904 */
.L_x_1:
[----:B--2---:R-:W-:Y:S05]  /*0150*/  BSYNC.RECONVERGENT B0 ;  /* 0x0000000000007941 */ /* 0x004fea0003800200 */
.L_x_0:
[----:B------:R-:W-:Y:S01]  /*0160*/  BAR.SYNC.DEFER_BLOCKING 0x0 ;  /* 0x0000000000007b1d */ /* 0x000fe20000010000 */
[----:B------:R-:W-:Y:S02]  /*0170*/  ISETP.GT.U32.AND P0, PT, R8, 0x1, PT ;  /* 0x000000010800780c */ /* 0x000fe40003f04070 */
[----:B------:R-:W-:-:S11]  /*0180*/  SHF.R.U32.HI R8, RZ, 0x1, R8 ;  /* 0x00000001ff087819 */ /* 0x000fd60000011608 */
[----:B------:R-:W-:Y:S05]  /*0190*/  @P0 BRA `(.L_x_2) ;  /* 0xfffffffc00c40947 */ /* 0x000fea000383ffff */
[----:B------:R-:W-:-:S13]  /*01a0*/  ISETP.NE.AND P0, PT, R13, RZ, PT ;  /* 0x000000ff0d00720c */ /* 0x000fda0003f05270 */
[----:B------:R-:W-:Y:S05]  /*01b0*/  @P0 EXIT ;  /* 0x000000000000094d */ /* 0x000fea0003800000 */
[----:B0-----:R-:W2:Y:S01]  /*01c0*/  LDG.E R3, desc[UR4][R2.64] ;  /* 0x0000000402037981 */ /* 0x001ea2000c1e1900 */
[----:B------:R-:W2:Y:S03]  /*01d0*/  LDC.64 R4, c[0x0][0x390] ;  /* 0x0000e400ff047b82 */ /* 0x000ea60000000a00 */
[----:B--2---:R-:W-:Y:S01]  /*01e0*/  REDG.E.ADD.F32.FTZ.RN.STRONG.GPU desc[UR4][R4.64], R3 ;  /* 0x00000003040079a6 */ /* 0x004fe2000c12f304 */
[----:B------:R-:W-:Y:S05]  /*01f0*/  EXIT ;  /* 0x000000000000794d */ /* 0x000fea0003800000 */
.L_x_3:
[----:B------:R-:W-:-:S00]  /*0200*/  BRA `(.L_x_3) ;  /* 0xfffffffc00fc7947 */ /* 0x000fc0000383ffff */
[----:B------:R-:W-:-:S00]  /*0210*/  NOP ;  /* 0x0000000000007918 */ /* 0x000fc00000000000 */
        /* <DEDUP_REMOVED lines=14> */
.L_x_8:


//--------------------- .text._Z18cudaNaiveSumKernelPfiS_ --------------------------
	.section	.text._Z18cudaNaiveSumKernelPfiS_,"ax",@progbits
	.align	128
        .global         _Z18cudaNaiveSumKernelPfiS_
        .type           _Z18cudaNaiveSumKernelPfiS_,@function
        .size           _Z18cudaNaiveSumKernelPfiS_,(.L_x_9 - _Z18cudaNaiveSumKernelPfiS_)
        .other          _Z18cudaNaiveSumKernelPfiS_,@"STO_CUDA_ENTRY STV_DEFAULT"
_Z18cudaNaiveSumKernelPfiS_:
.text._Z18cudaNaiveSumKernelPfiS_:
[----:B------:R-:W-:Y:S01]  /*0000*/  LDC R1, c[0x0][0x37c] ;  /* 0x0000df00ff017b82 */ /* 0x000fe20000000800 */
[----:B------:R-:W0:Y:S07]  /*0010*/  S2R R0, SR_TID.X ;  /* 0x0000000000007919 */ /* 0x000e2e0000002100 */
[----:B------:R-:W0:Y:S01]  /*0020*/  S2UR UR4, SR_CTAID.X ;  /* 0x00000000000479c3 */ /* 0x000e220000002500 */
[----:B------:R-:W1:Y:S01]  /*0030*/  LDCU.64 UR6, c[0x0][0x358] ;  /* 0x00006b00ff0677ac */ /* 0x000e620008000a00 */
[----:B------:R-:W2:Y:S06]  /*0040*/  LDCU UR8, c[0x0][0x388] ;  /* 0x00007100ff0877ac */ /* 0x000eac0008000800 */
[----:B------:R-:W0:Y:S08]  /*0050*/  LDC R13, c[0x0][0x360] ;  /* 0x0000d800ff0d7b82 */ /* 0x000e300000000800 */
[----:B------:R-:W3:Y:S08]  /*0060*/  LDC.64 R2, c[0x0][0x380] ;  /* 0x0000e000ff027b82 */ /* 0x000ef00000000a00 */
[----:B------:R-:W4:Y:S01]  /*0070*/  LDC.64 R6, c[0x0][0x380] ;  /* 0x0000e000ff067b82 */ /* 0x000f220000000a00 */
[----:B0-----:R-:W-:Y:S01]  /*0080*/  IMAD R9, R13, UR4, R0 ;  /* 0x000000040d097c24 */ /* 0x001fe2000f8e0200 */
[----:B------:R-:W-:-:S04]  /*0090*/  UMOV UR4, 0x1 ;  /* 0x0000000100047882 */ /* 0x000fc80000000000 */
[----:B------:R-:W-:-:S05]  /*00a0*/  SHF.L.U32 R9, R9, 0x1, RZ ;  /* 0x0000000109097819 */ /* 0x000fca00000006ff */
[----:B-123--:R-:W-:-:S07]  /*00b0*/  IMAD.WIDE.U32 R2, R9, 0x4, R2 ;  /* 0x0000000409027825 */ /* 0x00efce00078e0002 */
.L_x_6:
[----:B------:R-:W-:Y:S02]  /*00c0*/  UIADD3 UR5, UPT, UPT, UR4, -0x1, URZ ;  /* 0xffffffff04057890 */ /* 0x000fe4000fffe0ff */
[----:B------:R-:W-:Y:S01]  /*00d0*/  IADD3 R5, PT, PT, R9, UR4, RZ ;  /* 0x0000000409057c10 */ /* 0x000fe2000fffe0ff */
[----:B------:R-:W-:Y:S03]  /*00e0*/  BSSY.RECONVERGENT B0, `(.L_x_4) ;  /* 0x0000009000007945 */ /* 0x000fe60003800200 */
[----:B------:R-:W-:-:S04]  /*00f0*/  LOP3.LUT P0, RZ, R0, UR5, RZ, 0xc0, !PT ;  /* 0x0000000500ff7c12 */ /* 0x000fc8000f80c0ff */
[----:B------:R-:W-:-:S13]  /*0100*/  ISETP.GE.U32.OR P0, PT, R5, UR8, P0 ;  /* 0x0000000805007c0c */ /* 0x000fda0008706470 */
[----:B0-----:R-:W-:Y:S05]  /*0110*/  @P0 BRA `(.L_x_5) ;  /* 0x0000000000140947 */ /* 0x001fea0003800000 */
[----:B----4-:R-:W-:Y:S01]  /*0120*/  IMAD.WIDE.U32 R4, R5, 0x4, R6 ;  /* 0x0000000405047825 */ /* 0x010fe200078e0006 */
[----:B------:R-:W2:Y:S05]  /*0130*/  LDG.E R11, desc[UR6][R2.64] ;  /* 0x00000006020b7981 */ /* 0x000eaa000c1e1900 */
[----:B------:R-:W2:Y:S02]  /*0140*/  LDG.E R4, desc[UR6][R4.64] ;  /* 0x0000000604047981 */ /* 0x000ea4000c1e1900 */
[----:B--2---:R-:W-:-:S05]  /*0150*/  FADD R11, R4, R11 ;  /* 0x0000000b040b7221 */ /* 0x004fca0000000000 */
[----:B------:R0:W-:Y:S02]  /*0160*/  STG.E desc[UR6][R2.64], R11 ;  /* 0x0000000b02007986 */ /* 0x0001e4000c101906 */
.L_x_5:
[----:B------:R-:W-:Y:S05]  /*0170*/  BSYNC.RECONVERGENT B0 ;  /* 0x0000000000007941 */ /* 0x000fea0003800200 */
.L_x_4:
[----:B------:R-:W-:Y:S01]  /*0180*/  USHF.L.U32 UR4, UR4, 0x1, URZ ;  /* 0x0000000104047899 */ /* 0x000fe200080006ff */
[----:B------:R-:W-:Y:S05]  /*0190*/  BAR.SYNC.DEFER_BLOCKING 0x0 ;  /* 0x0000000000007b1d */ /* 0x000fea0000010000 */
[----:B------:R-:W-:-:S13]  /*01a0*/  ISETP.LT.U32.AND P0, PT, R13, UR4, PT ;  /* 0x000000040d007c0c */ /* 0x000fda000bf01070 */
[----:B------:R-:W-:Y:S05]  /*01b0*/  @!P0 BRA `(.L_x_6) ;  /* 0xfffffffc00c08947 */ /* 0x000fea000383ffff */
[----:B------:R-:W-:-:S13]  /*01c0*/  ISETP.NE.AND P0, PT, R0, RZ, PT ;  /* 0x000000ff0000720c */ /* 0x000fda0003f05270 */
[----:B------:R-:W-:Y:S05]  /*01d0*/  @P0 EXIT ;  /* 0x000000000000094d */ /* 0x000fea0003800000 */
[----:B0-----:R-:W2:Y:S01]  /*01e0*/  LDG.E R3, desc[UR6][R2.64] ;  /* 0x0000000602037981 */ /* 0x001ea2000c1e1900 */
[----:B------:R-:W2:Y:S03]  /*01f0*/  LDC.64 R4, c[0x0][0x390] ;  /* 0x0000e400ff047b82 */ /* 0x000ea60000000a00 */
[----:B--2---:R-:W-:Y:S01]  /*0200*/  REDG.E.ADD.F32.FTZ.RN.STRONG.GPU desc[UR6][R4.64], R3 ;  /* 0x00000003040079a6 */ /* 0x004fe2000c12f306 */
[----:B------:R-:W-:Y:S05]  /*0210*/  EXIT ;  /* 0x000000000000794d */ /* 0x000fea0003800000 */
.L_x_7:
        /* <DEDUP_REMOVED lines=14> */
.L_x_9:


//--------------------- .nv.shared.reserved.0     --------------------------
	.section	.nv.shared.reserved.0,"aw",@nobits
	.weak		__nv_reservedSMEM_offset_0_alias
	.size		__nv_reservedSMEM_offset_0_alias, 0, 64
	.other		__nv_reservedSMEM_offset_0_alias,@"STO_CUDA_RESERVED_SHARED STV_DEFAULT"
__nv_reservedSMEM_offset_0_alias:
	.zero		0
	.zero		64


//--------------------- .nv.constant0._Z24cudaContinguousSumKernelPfiS_ --------------------------
	.section	.nv.constant0._Z24cudaContinguousSumKernelPfiS_,"a",@progbits
	.sectionflags	@""
	.align	4
.nv.constant0._Z24cudaContinguousSumKernelPfiS_:
	.zero		920


//--------------------- .nv.constant0._Z18cudaNaiveSumKernelPfiS_ --------------------------
	.section	.nv.constant0._Z18cudaNaiveSumKernelPfiS_,"a",@progbits
	.sectionflags	@""
	.align	4
.nv.constant0._Z18cudaNaiveSumKernelPfiS_:
	.zero		920


//--------------------- SYMBOLS --------------------------

	.type		.nv.reservedSmem.offset0,@object
	.size		.nv.reservedSmem.offset0,0x4
